//
// Generated by NVIDIA NVVM Compiler
//
// Compiler Build ID: CL-36424714
// Cuda compilation tools, release 13.0, V13.0.88
// Based on NVVM 20.0.0
//

.version 9.0
.target sm_100
.address_size 64

	// .globl	_Z24oddeven_sort_singleblockPii

.visible .entry _Z24oddeven_sort_singleblockPii(
	.param .u64 .ptr .align 1 _Z24oddeven_sort_singleblockPii_param_0,
	.param .u32 _Z24oddeven_sort_singleblockPii_param_1
)
{
	.reg .pred 	%p<6>;
	.reg .b32 	%r<19>;
	.reg .b64 	%rd<12>;

	ld.param.u64 	%rd6, [_Z24oddeven_sort_singleblockPii_param_0];
	ld.param.u32 	%r11, [_Z24oddeven_sort_singleblockPii_param_1];
	setp.lt.s32 	%p1, %r11, 1;
	@%p1 bra 	$L__BB0_8;
	mov.u32 	%r13, %ntid.x;
	mov.u32 	%r14, %tid.x;
	shl.b32 	%r1, %r14, 1;
	add.s32 	%r2, %r11, -1;
	shl.b32 	%r3, %r13, 1;
	mul.wide.u32 	%rd7, %r14, 8;
	cvta.to.global.u64 	%rd8, %rd6;
	add.s64 	%rd9, %rd7, %rd8;
	add.s64 	%rd1, %rd9, 4;
	mul.wide.u32 	%rd2, %r13, 8;
	mov.b32 	%r17, 0;
$L__BB0_2:
	and.b32  	%r15, %r17, 1;
	add.s32 	%r18, %r15, %r1;
	setp.ge.s32 	%p2, %r18, %r2;
	@%p2 bra 	$L__BB0_7;
	mul.wide.u32 	%rd10, %r15, 4;
	add.s64 	%rd11, %rd1, %rd10;
$L__BB0_4:
	ld.global.u32 	%r7, [%rd11+-4];
	ld.global.u32 	%r8, [%rd11];
	setp.le.s32 	%p3, %r7, %r8;
	@%p3 bra 	$L__BB0_6;
	st.global.u32 	[%rd11+-4], %r8;
	st.global.u32 	[%rd11], %r7;
$L__BB0_6:
	add.s32 	%r18, %r18, %r3;
	add.s64 	%rd11, %rd11, %rd2;
	setp.lt.s32 	%p4, %r18, %r2;
	@%p4 bra 	$L__BB0_4;
$L__BB0_7:
	bar.sync 	0;
	add.s32 	%r17, %r17, 1;
	setp.ne.s32 	%p5, %r17, %r11;
	@%p5 bra 	$L__BB0_2;
$L__BB0_8:
	ret;

}
	// .globl	_Z24oddeven_phase_multiblockPiii
.visible .entry _Z24oddeven_phase_multiblockPiii(
	.param .u64 .ptr .align 1 _Z24oddeven_phase_multiblockPiii_param_0,
	.param .u32 _Z24oddeven_phase_multiblockPiii_param_1,
	.param .u32 _Z24oddeven_phase_multiblockPiii_param_2
)
{
	.reg .pred 	%p<3>;
	.reg .b32 	%r<13>;
	.reg .b64 	%rd<5>;

	ld.param.u64 	%rd2, [_Z24oddeven_phase_multiblockPiii_param_0];
	ld.param.u32 	%r4, [_Z24oddeven_phase_multiblockPiii_param_1];
	ld.param.u32 	%r5, [_Z24oddeven_phase_multiblockPiii_param_2];
	mov.u32 	%r6, %ctaid.x;
	mov.u32 	%r7, %ntid.x;
	mov.u32 	%r8, %tid.x;
	mad.lo.s32 	%r9, %r6, %r7, %r8;
	and.b32  	%r10, %r5, 1;
	shl.b32 	%r11, %r9, 1;
	or.b32  	%r1, %r10, %r11;
	add.s32 	%r12, %r4, -1;
	setp.ge.s32 	%p1, %r1, %r12;
	@%p1 bra 	$L__BB1_3;
	cvta.to.global.u64 	%rd3, %rd2;
	mul.wide.s32 	%rd4, %r1, 4;
	add.s64 	%rd1, %rd3, %rd4;
	ld.global.u32 	%r2, [%rd1];
	ld.global.u32 	%r3, [%rd1+4];
	setp.le.s32 	%p2, %r2, %r3;
	@%p2 bra 	$L__BB1_3;
	st.global.u32 	[%rd1], %r3;
	st.global.u32 	[%rd1+4], %r2;
$L__BB1_3:
	ret;

}


// ===== COMPILED SASS (sm_100) =====

	.target	sm_100

	.elftype	@"ET_EXEC"


//--------------------- .note.nv.tkinfo           --------------------------
	.section	.note.nv.tkinfo,"",@"SHT_NOTE"
	.sectionflags	@"SHF_NOTE_NV_TKINFO"
	.tkinfo
        /*0018*/ 	.word	0x00000002
        /*0030*/ 	.string	""
        /*0030*/ 	.string	"ptxas"
        /*0030*/ 	.string	"Cuda compilation tools, release 13.0, V13.0.88"
        /*0030*/ 	.string	"Build cuda_13.0.r13.0/compiler.36424714_0"
        /*0030*/ 	.string	"-arch sm_100 -m 64 "



//--------------------- .note.nv.cuinfo           --------------------------
	.section	.note.nv.cuinfo,"",@"SHT_NOTE"
	.sectionflags	@"SHF_NOTE_NV_CUINFO"
        /*0018*/ 	.short	0x0002
        /*001a*/ 	.short	0x0064
        /*001c*/ 	.short	0x0082
	.zero		2


//--------------------- .nv.info                  --------------------------
	.section	.nv.info,"",@"SHT_CUDA_INFO"
	.align	4


	//----- nvinfo : EIATTR_REGCOUNT
	.align		4
        /*0000*/ 	.byte	0x04, 0x2f
        /*0002*/ 	.short	(.L_1 - .L_0)
	.align		4
.L_0:
        /*0004*/ 	.word	index@(_Z24oddeven_sort_singleblockPii)
        /*0008*/ 	.word	0x0000000e


	//----- nvinfo : EIATTR_FRAME_SIZE
	.align		4
.L_1:
        /*000c*/ 	.byte	0x04, 0x11
        /*000e*/ 	.short	(.L_3 - .L_2)
	.align		4
.L_2:
        /*0010*/ 	.word	index@(_Z24oddeven_sort_singleblockPii)
        /*0014*/ 	.word	0x00000000


	//----- nvinfo : EIATTR_REGCOUNT
	.align		4
.L_3:
        /*0018*/ 	.byte	0x04, 0x2f
        /*001a*/ 	.short	(.L_5 - .L_4)
	.align		4
.L_4:
        /*001c*/ 	.word	index@(_Z24oddeven_phase_multiblockPiii)
        /*0020*/ 	.word	0x00000008


	//----- nvinfo : EIATTR_FRAME_SIZE
	.align		4
.L_5:
        /*0024*/ 	.byte	0x04, 0x11
        /*0026*/ 	.short	(.L_7 - .L_6)
	.align		4
.L_6:
        /*0028*/ 	.word	index@(_Z24oddeven_phase_multiblockPiii)
        /*002c*/ 	.word	0x00000000


	//----- nvinfo : EIATTR_MIN_STACK_SIZE
	.align		4
.L_7:
        /*0030*/ 	.byte	0x04, 0x12
        /*0032*/ 	.short	(.L_9 - .L_8)
	.align		4
.L_8:
        /*0034*/ 	.word	index@(_Z24oddeven_phase_multiblockPiii)
        /*0038*/ 	.word	0x00000000


	//----- nvinfo : EIATTR_MIN_STACK_SIZE
	.align		4
.L_9:
        /*003c*/ 	.byte	0x04, 0x12
        /*003e*/ 	.short	(.L_11 - .L_10)
	.align		4
.L_10:
        /*0040*/ 	.word	index@(_Z24oddeven_sort_singleblockPii)
        /*0044*/ 	.word	0x00000000
.L_11:


//--------------------- .nv.compat                --------------------------
	.section	.nv.compat,"",@"SHT_CUDA_COMPAT_INFO"
	.align	4
        /*0000*/ 	.byte	0x02, 0x09, 0x00, 0x00, 0x02, 0x02, 0x01, 0x00, 0x02, 0x05, 0x05, 0x00, 0x03, 0x07, 0x01, 0x01
        /*0010*/ 	.byte	0x02, 0x03, 0x00, 0x00, 0x02, 0x06, 0x01, 0x00, 0x04, 0x0b, 0x08, 0x00, 0x09, 0x00, 0x00, 0x00
        /*0020*/ 	.byte	0x00, 0x00, 0x00, 0x00


//--------------------- .nv.info._Z24oddeven_phase_multiblockPiii --------------------------
	.section	.nv.info._Z24oddeven_phase_multiblockPiii,"",@"SHT_CUDA_INFO"
	.sectionflags	@""
	.align	4


	//----- nvinfo : EIATTR_CUDA_API_VERSION
	.align		4
        /*0000*/ 	.byte	0x04, 0x37
        /*0002*/ 	.short	(.L_13 - .L_12)
.L_12:
        /*0004*/ 	.word	0x00000082


	//----- nvinfo : EIATTR_KPARAM_INFO
	.align		4
.L_13:
        /*0008*/ 	.byte	0x04, 0x17
        /*000a*/ 	.short	(.L_15 - .L_14)
.L_14:
        /*000c*/ 	.word	0x00000000
        /*0010*/ 	.short	0x0002
        /*0012*/ 	.short	0x000c
        /*0014*/ 	.byte	0x00, 0xf0, 0x11, 0x00


	//----- nvinfo : EIATTR_KPARAM_INFO
	.align		4
.L_15:
        /*0018*/ 	.byte	0x04, 0x17
        /*001a*/ 	.short	(.L_17 - .L_16)
.L_16:
        /*001c*/ 	.word	0x00000000
        /*0020*/ 	.short	0x0001
        /*0022*/ 	.short	0x0008
        /*0024*/ 	.byte	0x00, 0xf0, 0x11, 0x00


	//----- nvinfo : EIATTR_KPARAM_INFO
	.align		4
.L_17:
        /*0028*/ 	.byte	0x04, 0x17
        /*002a*/ 	.short	(.L_19 - .L_18)
.L_18:
        /*002c*/ 	.word	0x00000000
        /*0030*/ 	.short	0x0000
        /*0032*/ 	.short	0x0000
        /*0034*/ 	.byte	0x00, 0xf5, 0x21, 0x00


	//----- nvinfo : EIATTR_SPARSE_MMA_MASK
	.align		4
.L_19:
        /*0038*/ 	.byte	0x03, 0x50
        /*003a*/ 	.short	0x0000


	//----- nvinfo : EIATTR_MAXREG_COUNT
	.align		4
        /*003c*/ 	.byte	0x03, 0x1b
        /*003e*/ 	.short	0x00ff


	//----- nvinfo : EIATTR_MERCURY_ISA_VERSION
	.align		4
        /*0040*/ 	.byte	0x03, 0x5f
        /*0042*/ 	.short	0x0101


	//----- nvinfo : EIATTR_VRC_CTA_INIT_COUNT
	.align		4
        /*0044*/ 	.byte	0x02, 0x4a
	.zero		1
	.zero		1


	//----- nvinfo : EIATTR_EXIT_INSTR_OFFSETS
	.align		4
        /*0048*/ 	.byte	0x04, 0x1c
        /*004a*/ 	.short	(.L_21 - .L_20)


	//   ....[0]....
.L_20:
        /*004c*/ 	.word	0x000000a0


	//   ....[1]....
        /*0050*/ 	.word	0x00000110


	//   ....[2]....
        /*0054*/ 	.word	0x00000140


	//----- nvinfo : EIATTR_CBANK_PARAM_SIZE
	.align		4
.L_21:
        /*0058*/ 	.byte	0x03, 0x19
        /*005a*/ 	.short	0x0010


	//----- nvinfo : EIATTR_PARAM_CBANK
	.align		4
        /*005c*/ 	.byte	0x04, 0x0a
        /*005e*/ 	.short	(.L_23 - .L_22)
	.align		4
.L_22:
        /*0060*/ 	.word	index@(.nv.constant0._Z24oddeven_phase_multiblockPiii)
        /*0064*/ 	.short	0x0380
        /*0066*/ 	.short	0x0010


	//----- nvinfo : EIATTR_SW_WAR
	.align		4
.L_23:
        /*0068*/ 	.byte	0x04, 0x36
        /*006a*/ 	.short	(.L_25 - .L_24)
.L_24:
        /*006c*/ 	.word	0x00000008
.L_25:


//--------------------- .nv.info._Z24oddeven_sort_singleblockPii --------------------------
	.section	.nv.info._Z24oddeven_sort_singleblockPii,"",@"SHT_CUDA_INFO"
	.sectionflags	@""
	.align	4


	//----- nvinfo : EIATTR_CUDA_API_VERSION
	.align		4
        /*0000*/ 	.byte	0x04, 0x37
        /*0002*/ 	.short	(.L_27 - .L_26)
.L_26:
        /*0004*/ 	.word	0x00000082


	//----- nvinfo : EIATTR_KPARAM_INFO
	.align		4
.L_27:
        /*0008*/ 	.byte	0x04, 0x17
        /*000a*/ 	.short	(.L_29 - .L_28)
.L_28:
        /*000c*/ 	.word	0x00000000
        /*0010*/ 	.short	0x0001
        /*0012*/ 	.short	0x0008
        /*0014*/ 	.byte	0x00, 0xf0, 0x11, 0x00


	//----- nvinfo : EIATTR_KPARAM_INFO
	.align		4
.L_29:
        /*0018*/ 	.byte	0x04, 0x17
        /*001a*/ 	.short	(.L_31 - .L_30)
.L_30:
        /*001c*/ 	.word	0x00000000
        /*0020*/ 	.short	0x0000
        /*0022*/ 	.short	0x0000
        /*0024*/ 	.byte	0x00, 0xf5, 0x21, 0x00


	//----- nvinfo : EIATTR_SPARSE_MMA_MASK
	.align		4
.L_31:
        /*0028*/ 	.byte	0x03, 0x50
        /*002a*/ 	.short	0x0000


	//----- nvinfo : EIATTR_MAXREG_COUNT
	.align		4
        /*002c*/ 	.byte	0x03, 0x1b
        /*002e*/ 	.short	0x00ff


	//----- nvinfo : EIATTR_NUM_BARRIERS
	.align		4
        /*0030*/ 	.byte	0x02, 0x4c
        /*0032*/ 	.byte	0x01
	.zero		1


	//----- nvinfo : EIATTR_MERCURY_ISA_VERSION
	.align		4
        /*0034*/ 	.byte	0x03, 0x5f
        /*0036*/ 	.short	0x0101


	//----- nvinfo : EIATTR_VRC_CTA_INIT_COUNT
	.align		4
        /*0038*/ 	.byte	0x02, 0x4a
	.zero		1
	.zero		1


	//----- nvinfo : EIATTR_EXIT_INSTR_OFFSETS
	.align		4
        /*003c*/ 	.byte	0x04, 0x1c
        /*003e*/ 	.short	(.L_33 - .L_32)


	//   ....[0]....
.L_32:
        /*0040*/ 	.word	0x00000030


	//   ....[1]....
        /*0044*/ 	.word	0x00000230


	//----- nvinfo : EIATTR_CRS_STACK_SIZE
	.align		4
.L_33:
        /*0048*/ 	.byte	0x04, 0x1e
        /*004a*/ 	.short	(.L_35 - .L_34)
.L_34:
        /*004c*/ 	.word	0x00000000


	//----- nvinfo : EIATTR_CBANK_PARAM_SIZE
	.align		4
.L_35:
        /*0050*/ 	.byte	0x03, 0x19
        /*0052*/ 	.short	0x000c


	//----- nvinfo : EIATTR_PARAM_CBANK
	.align		4
        /*0054*/ 	.byte	0x04, 0x0a
        /*0056*/ 	.short	(.L_37 - .L_36)
	.align		4
.L_36:
        /*0058*/ 	.word	index@(.nv.constant0._Z24oddeven_sort_singleblockPii)
        /*005c*/ 	.short	0x0380
        /*005e*/ 	.short	0x000c


	//----- nvinfo : EIATTR_SW_WAR
	.align		4
.L_37:
        /*0060*/ 	.byte	0x04, 0x36
        /*0062*/ 	.short	(.L_39 - .L_38)
.L_38:
        /*0064*/ 	.word	0x00000008
.L_39:


//--------------------- .nv.callgraph             --------------------------
	.section	.nv.callgraph,"",@"SHT_CUDA_CALLGRAPH"
	.align	4
	.sectionentsize	8
	.align		4
        /*0000*/ 	.word	0x00000000
	.align		4
        /*0004*/ 	.word	0xffffffff
	.align		4
        /*0008*/ 	.word	0x00000000
	.align		4
        /*000c*/ 	.word	0xfffffffe
	.align		4
        /*0010*/ 	.word	0x00000000
	.align		4
        /*0014*/ 	.word	0xfffffffd
	.align		4
        /*0018*/ 	.word	0x00000000
	.align		4
        /*001c*/ 	.word	0xfffffffc


//--------------------- .text._Z24oddeven_phase_multiblockPiii --------------------------
	.section	.text._Z24oddeven_phase_multiblockPiii,"ax",@progbits
	.align	128
        .global         _Z24oddeven_phase_multiblockPiii
        .type           _Z24oddeven_phase_multiblockPiii,@function
        .size           _Z24oddeven_phase_multiblockPiii,(.L_x_6 - _Z24oddeven_phase_multiblockPiii)
        .other          _Z24oddeven_phase_multiblockPiii,@"STO_CUDA_ENTRY STV_DEFAULT"
_Z24oddeven_phase_multiblockPiii:
.text._Z24oddeven_phase_multiblockPiii:
[----:B------:R-:W-:Y:S01]  /*0000*/  LDC R1, c[0x0][0x37c] ;  /* 0x0000df00ff017b82 */ /* 0x000fe20000000800 */
[----:B------:R-:W0:Y:S07]  /*0010*/  S2R R3, SR_TID.X ;  /* 0x0000000000037919 */ /* 0x000e2e0000002100 */
[----:B------:R-:W0:Y:S01]  /*0020*/  S2UR UR5, SR_CTAID.X ;  /* 0x00000000000579c3 */ /* 0x000e220000002500 */
[----:B------:R-:W1:Y:S07]  /*0030*/  LDCU.64 UR6, c[0x0][0x388] ;  /* 0x00007100ff0677ac */ /* 0x000e6e0008000a00 */
[----:B------:R-:W0:Y:S01]  /*0040*/  LDC R0, c[0x0][0x360] ;  /* 0x0000d800ff007b82 */ /* 0x000e220000000800 */
[----:B-1----:R-:W-:Y:S01]  /*0050*/  ULOP3.LUT UR4, UR7, 0x1, URZ, 0xc0, !UPT ;  /* 0x0000000107047892 */ /* 0x002fe2000f8ec0ff */
[----:B0-----:R-:W-:Y:S01]  /*0060*/  IMAD R0, R0, UR5, R3 ;  /* 0x0000000500007c24 */ /* 0x001fe2000f8e0203 */
[----:B------:R-:W-:-:S04]  /*0070*/  UIADD3 UR5, UPT, UPT, UR6, -0x1, URZ ;  /* 0xffffffff06057890 */ /* 0x000fc8000fffe0ff */
[----:B------:R-:W-:-:S04]  /*0080*/  LEA R5, R0, UR4, 0x1 ;  /* 0x0000000400057c11 */ /* 0x000fc8000f8e08ff */
[----:B------:R-:W-:-:S13]  /*0090*/  ISETP.GE.AND P0, PT, R5, UR5, PT ;  /* 0x0000000505007c0c */ /* 0x000fda000bf06270 */
[----:B------:R-:W-:Y:S05]  /*00a0*/  @P0 EXIT ;  /* 0x000000000000094d */ /* 0x000fea0003800000 */
[----:B------:R-:W0:Y:S01]  /*00b0*/  LDC.64 R2, c[0x0][0x380] ;  /* 0x0000e000ff027b82 */ /* 0x000e220000000a00 */
[----:B------:R-:W1:Y:S01]  /*00c0*/  LDCU.64 UR4, c[0x0][0x358] ;  /* 0x00006b00ff0477ac */ /* 0x000e620008000a00 */
[----:B0-----:R-:W-:-:S05]  /*00d0*/  IMAD.WIDE R2, R5, 0x4, R2 ;  /* 0x0000000405027825 */ /* 0x001fca00078e0202 */
[----:B-1----:R-:W2:Y:S04]  /*00e0*/  LDG.E R5, desc[UR4][R2.64] ;  /* 0x0000000402057981 */ /* 0x002ea8000c1e1900 */
[----:B------:R-:W2:Y:S02]  /*00f0*/  LDG.E R0, desc[UR4][R2.64+0x4] ;  /* 0x0000040402007981 */ /* 0x000ea4000c1e1900 */
[----:B--2---:R-:W-:-:S13]  /*0100*/  ISETP.GT.AND P0, PT, R5, R0, PT ;  /* 0x000000000500720c */ /* 0x004fda0003f04270 */
[----:B------:R-:W-:Y:S05]  /*0110*/  @!P0 EXIT ;  /* 0x000000000000894d */ /* 0x000fea0003800000 */
[----:B------:R-:W-:Y:S04]  /*0120*/  STG.E desc[UR4][R2.64], R0 ;  /* 0x0000000002007986 */ /* 0x000fe8000c101904 */
[----:B------:R-:W-:Y:S01]  /*0130*/  STG.E desc[UR4][R2.64+0x4], R5 ;  /* 0x0000040502007986 */ /* 0x000fe2000c101904 */
[----:B------:R-:W-:Y:S05]  /*0140*/  EXIT ;  /* 0x000000000000794d */ /* 0x000fea0003800000 */
.L_x_0:
[----:B------:R-:W-:-:S00]  /*0150*/  BRA `(.L_x_0) ;  /* 0xfffffffc00fc7947 */ /* 0x000fc0000383ffff */
[----:B------:R-:W-:-:S00]  /*0160*/  NOP ;  /* 0x0000000000007918 */ /* 0x000fc00000000000 */
        /* <DEDUP_REMOVED lines=9> */
.L_x_6:


//--------------------- .text._Z24oddeven_sort_singleblockPii --------------------------
	.section	.text._Z24oddeven_sort_singleblockPii,"ax",@progbits
	.align	128
        .global         _Z24oddeven_sort_singleblockPii
        .type           _Z24oddeven_sort_singleblockPii,@function
        .size           _Z24oddeven_sort_singleblockPii,(.L_x_7 - _Z24oddeven_sort_singleblockPii)
        .other          _Z24oddeven_sort_singleblockPii,@"STO_CUDA_ENTRY STV_DEFAULT"
_Z24oddeven_sort_singleblockPii:
.text._Z24oddeven_sort_singleblockPii:
[----:B------:R-:W-:Y:S08]  /*0000*/  LDC R1, c[0x0][0x37c] ;  /* 0x0000df00ff017b82 */ /* 0x000ff00000000800 */
[----:B------:R-:W0:Y:S02]  /*0010*/  LDC R0, c[0x0][0x388] ;  /* 0x0000e200ff007b82 */ /* 0x000e240000000800 */
[----:B0-----:R-:W-:-:S13]  /*0020*/  ISETP.GE.AND P0, PT, R0, 0x1, PT ;  /* 0x000000010000780c */ /* 0x001fda0003f06270 */
[----:B------:R-:W-:Y:S05]  /*0030*/  @!P0 EXIT ;  /* 0x000000000000894d */ /* 0x000fea0003800000 */
[----:B------:R-:W0:Y:S01]  /*0040*/  S2R R9, SR_TID.X ;  /* 0x0000000000097919 */ /* 0x000e220000002100 */
[----:B------:R-:W0:Y:S01]  /*0050*/  LDC.64 R2, c[0x0][0x380] ;  /* 0x0000e000ff027b82 */ /* 0x000e220000000a00 */
[----:B------:R-:W-:Y:S02]  /*0060*/  HFMA2 R10, -RZ, RZ, 0, 0 ;  /* 0x00000000ff0a7431 */ /* 0x000fe400000001ff */
[----:B------:R-:W-:Y:S01]  /*0070*/  VIADD R0, R0, 0xffffffff ;  /* 0xffffffff00007836 */ /* 0x000fe20000000000 */
[----:B------:R-:W1:Y:S04]  /*0080*/  LDCU.64 UR4, c[0x0][0x358] ;  /* 0x00006b00ff0477ac */ /* 0x000e680008000a00 */
[----:B------:R-:W2:Y:S01]  /*0090*/  LDC R6, c[0x0][0x360] ;  /* 0x0000d800ff067b82 */ /* 0x000ea20000000800 */
[----:B0-----:R-:W-:-:S03]  /*00a0*/  IMAD.WIDE.U32 R2, R9, 0x8, R2 ;  /* 0x0000000809027825 */ /* 0x001fc600078e0002 */
[----:B------:R-:W-:-:S05]  /*00b0*/  IADD3 R4, P0, PT, R2, 0x4, RZ ;  /* 0x0000000402047810 */ /* 0x000fca0007f1e0ff */
[----:B-12---:R-:W-:-:S08]  /*00c0*/  IMAD.X R5, RZ, RZ, R3, P0 ;  /* 0x000000ffff057224 */ /* 0x006fd000000e0603 */
.L_x_4:
[C---:B------:R-:W-:Y:S01]  /*00d0*/  LOP3.LUT R2, R10.reuse, 0x1, RZ, 0xc0, !PT ;  /* 0x000000010a027812 */ /* 0x040fe200078ec0ff */
[----:B------:R-:W0:Y:S01]  /*00e0*/  LDCU UR6, c[0x0][0x388] ;  /* 0x00007100ff0677ac */ /* 0x000e220008000800 */
[----:B------:R-:W-:Y:S01]  /*00f0*/  IADD3 R10, PT, PT, R10, 0x1, RZ ;  /* 0x000000010a0a7810 */ /* 0x000fe20007ffe0ff */
[----:B------:R-:W-:Y:S02]  /*0100*/  BSSY.RECONVERGENT B0, `(.L_x_1) ;  /* 0x0000010000007945 */ /* 0x000fe40003800200 */
[----:B------:R-:W-:-:S05]  /*0110*/  IMAD R3, R9, 0x2, R2 ;  /* 0x0000000209037824 */ /* 0x000fca00078e0202 */
[----:B------:R-:W-:Y:S02]  /*0120*/  ISETP.GE.AND P1, PT, R3, R0, PT ;  /* 0x000000000300720c */ /* 0x000fe40003f26270 */
[----:B0-----:R-:W-:-:S11]  /*0130*/  ISETP.NE.AND P0, PT, R10, UR6, PT ;  /* 0x000000060a007c0c */ /* 0x001fd6000bf05270 */
[----:B------:R-:W-:Y:S05]  /*0140*/  @P1 BRA `(.L_x_2) ;  /* 0x00000000002c1947 */ /* 0x000fea0003800000 */
[----:B------:R-:W-:Y:S02]  /*0150*/  IMAD.MOV.U32 R7, RZ, RZ, R3 ;  /* 0x000000ffff077224 */ /* 0x000fe400078e0003 */
[----:B------:R-:W-:-:S07]  /*0160*/  IMAD.WIDE.U32 R2, R2, 0x4, R4 ;  /* 0x0000000402027825 */ /* 0x000fce00078e0004 */
.L_x_3:
[----:B------:R-:W2:Y:S04]  /*0170*/  LDG.E R11, desc[UR4][R2.64+-0x4] ;  /* 0xfffffc04020b7981 */ /* 0x000ea8000c1e1900 */
[----:B------:R-:W2:Y:S01]  /*0180*/  LDG.E R8, desc[UR4][R2.64] ;  /* 0x0000000402087981 */ /* 0x000ea2000c1e1900 */
[----:B------:R-:W-:Y:S02]  /*0190*/  LEA R7, R6, R7, 0x1 ;  /* 0x0000000706077211 */ /* 0x000fe400078e08ff */
[----:B--2---:R-:W-:-:S13]  /*01a0*/  ISETP.GT.AND P1, PT, R11, R8, PT ;  /* 0x000000080b00720c */ /* 0x004fda0003f24270 */
[----:B------:R-:W-:Y:S04]  /*01b0*/  @P1 STG.E desc[UR4][R2.64+-0x4], R8 ;  /* 0xfffffc0802001986 */ /* 0x000fe8000c101904 */
[----:B------:R0:W-:Y:S01]  /*01c0*/  @P1 STG.E desc[UR4][R2.64], R11 ;  /* 0x0000000b02001986 */ /* 0x0001e2000c101904 */
[----:B------:R-:W-:Y:S01]  /*01d0*/  ISETP.GE.AND P1, PT, R7, R0, PT ;  /* 0x000000000700720c */ /* 0x000fe20003f26270 */
[----:B0-----:R-:W-:-:S12]  /*01e0*/  IMAD.WIDE.U32 R2, R6, 0x8, R2 ;  /* 0x0000000806027825 */ /* 0x001fd800078e0002 */
[----:B------:R-:W-:Y:S05]  /*01f0*/  @!P1 BRA `(.L_x_3) ;  /* 0xfffffffc00dc9947 */ /* 0x000fea000383ffff */
.L_x_2:
[----:B------:R-:W-:Y:S05]  /*0200*/  BSYNC.RECONVERGENT B0 ;  /* 0x0000000000007941 */ /* 0x000fea0003800200 */
.L_x_1:
[----:B------:R-:W-:Y:S06]  /*0210*/  BAR.SYNC.DEFER_BLOCKING 0x0 ;  /* 0x0000000000007b1d */ /* 0x000fec0000010000 */
[----:B------:R-:W-:Y:S05]  /*0220*/  @P0 BRA `(.L_x_4) ;  /* 0xfffffffc00a80947 */ /* 0x000fea000383ffff */
[----:B------:R-:W-:Y:S05]  /*0230*/  EXIT ;  /* 0x000000000000794d */ /* 0x000fea0003800000 */
.L_x_5:
        /* <DEDUP_REMOVED lines=12> */
.L_x_7:


//--------------------- .nv.shared.reserved.0     --------------------------
	.section	.nv.shared.reserved.0,"aw",@nobits
	.weak		__nv_reservedSMEM_offset_0_alias
	.size		__nv_reservedSMEM_offset_0_alias, 0, 64
	.other		__nv_reservedSMEM_offset_0_alias,@"STO_CUDA_RESERVED_SHARED STV_DEFAULT"
__nv_reservedSMEM_offset_0_alias:
	.zero		0
	.zero		64


//--------------------- .nv.constant0._Z24oddeven_phase_multiblockPiii --------------------------
	.section	.nv.constant0._Z24oddeven_phase_multiblockPiii,"a",@progbits
	.sectionflags	@""
	.align	4
.nv.constant0._Z24oddeven_phase_multiblockPiii:
	.zero		912


//--------------------- .nv.constant0._Z24oddeven_sort_singleblockPii --------------------------
	.section	.nv.constant0._Z24oddeven_sort_singleblockPii,"a",@progbits
	.sectionflags	@""
	.align	4
.nv.constant0._Z24oddeven_sort_singleblockPii:
	.zero		908


//--------------------- SYMBOLS --------------------------

	.type		.nv.reservedSmem.offset0,@object
	.size		.nv.reservedSmem.offset0,0x4
